	.headerflags	@"EF_CUDA_TEXMODE_UNIFIED EF_CUDA_64BIT_ADDRESS EF_CUDA_ACCELERATORS EF_CUDA_SM90 EF_CUDA_VIRTUAL_SM(EF_CUDA_SM90)"
	.elftype	@"ET_EXEC"


//--------------------- .nv.info                  --------------------------
	.section	.nv.info,"",@"SHT_CUDA_INFO"
	.align	4


	//----- nvinfo : EIATTR_REGCOUNT
	.align		4
        /*0000*/ 	.byte	0x04, 0x2f
        /*0002*/ 	.short	(.L_1 - .L_0)
	.align		4
.L_0:
        /*0004*/ 	.word	index@(triton_poi_fused_convolution_2)
        /*0008*/ 	.word	0x0000000c


	//----- nvinfo : EIATTR_MIN_STACK_SIZE
	.align		4
.L_1:
        /*000c*/ 	.byte	0x04, 0x12
        /*000e*/ 	.short	(.L_3 - .L_2)
	.align		4
.L_2:
        /*0010*/ 	.word	index@(triton_poi_fused_convolution_2)
        /*0014*/ 	.word	0x00000000


	//----- nvinfo : EIATTR_FRAME_SIZE
	.align		4
.L_3:
        /*0018*/ 	.byte	0x04, 0x11
        /*001a*/ 	.short	(.L_5 - .L_4)
	.align		4
.L_4:
        /*001c*/ 	.word	index@(triton_poi_fused_convolution_2)
        /*0020*/ 	.word	0x00000000


	//----- nvinfo : EIATTR_MIN_STACK_SIZE
	.align		4
.L_5:
        /*0024*/ 	.byte	0x04, 0x12
        /*0026*/ 	.short	(.L_7 - .L_6)
	.align		4
.L_6:
        /*0028*/ 	.word	index@(triton_poi_fused_convolution_2)
        /*002c*/ 	.word	0x00000000
.L_7:


//--------------------- .nv.info.triton_poi_fused_convolution_2 --------------------------
	.section	.nv.info.triton_poi_fused_convolution_2,"",@"SHT_CUDA_INFO"
	.sectionflags	@""
	.align	4


	//----- nvinfo : EIATTR_CUDA_API_VERSION
	.align		4
        /*0000*/ 	.byte	0x04, 0x37
        /*0002*/ 	.short	(.L_9 - .L_8)
.L_8:
        /*0004*/ 	.word	0x0000007c


	//----- nvinfo : EIATTR_KPARAM_INFO
	.align		4
.L_9:
        /*0008*/ 	.byte	0x04, 0x17
        /*000a*/ 	.short	(.L_11 - .L_10)
.L_10:
        /*000c*/ 	.word	0x00000000
        /*0010*/ 	.short	0x0002
        /*0012*/ 	.short	0x0010
        /*0014*/ 	.byte	0x00, 0xf0, 0x11, 0x00


	//----- nvinfo : EIATTR_KPARAM_INFO
	.align		4
.L_11:
        /*0018*/ 	.byte	0x04, 0x17
        /*001a*/ 	.short	(.L_13 - .L_12)
.L_12:
        /*001c*/ 	.word	0x00000000
        /*0020*/ 	.short	0x0001
        /*0022*/ 	.short	0x0008
        /*0024*/ 	.byte	0x00, 0xf4, 0x21, 0x00


	//----- nvinfo : EIATTR_KPARAM_INFO
	.align		4
.L_13:
        /*0028*/ 	.byte	0x04, 0x17
        /*002a*/ 	.short	(.L_15 - .L_14)
.L_14:
        /*002c*/ 	.word	0x00000000
        /*0030*/ 	.short	0x0000
        /*0032*/ 	.short	0x0000
        /*0034*/ 	.byte	0x00, 0xf4, 0x21, 0x00


	//----- nvinfo : EIATTR_SPARSE_MMA_MASK
	.align		4
.L_15:
        /*0038*/ 	.byte	0x03, 0x50
        /*003a*/ 	.short	0x0000


	//----- nvinfo : EIATTR_MAXREG_COUNT
	.align		4
        /*003c*/ 	.byte	0x03, 0x1b
        /*003e*/ 	.short	0x00ff


	//----- nvinfo : EIATTR_EXIT_INSTR_OFFSETS
	.align		4
        /*0040*/ 	.byte	0x04, 0x1c
        /*0042*/ 	.short	(.L_17 - .L_16)


	//   ....[0]....
.L_16:
        /*0044*/ 	.word	0x00000170


	//----- nvinfo : EIATTR_REQNTID
	.align		4
.L_17:
        /*0048*/ 	.byte	0x04, 0x10
        /*004a*/ 	.short	(.L_19 - .L_18)
.L_18:
        /*004c*/ 	.word	0x00000080
        /*0050*/ 	.word	0x00000001
        /*0054*/ 	.word	0x00000001


	//----- nvinfo : EIATTR_CBANK_PARAM_SIZE
	.align		4
.L_19:
        /*0058*/ 	.byte	0x03, 0x19
        /*005a*/ 	.short	0x0014


	//----- nvinfo : EIATTR_PARAM_CBANK
	.align		4
        /*005c*/ 	.byte	0x04, 0x0a
        /*005e*/ 	.short	(.L_21 - .L_20)
	.align		4
.L_20:
        /*0060*/ 	.word	index@(.nv.constant0.triton_poi_fused_convolution_2)
        /*0064*/ 	.short	0x0210
        /*0066*/ 	.short	0x0014


	//----- nvinfo : EIATTR_SW_WAR
	.align		4
.L_21:
        /*0068*/ 	.byte	0x04, 0x36
        /*006a*/ 	.short	(.L_23 - .L_22)
.L_22:
        /*006c*/ 	.word	0x00000008
.L_23:


//--------------------- .nv.callgraph             --------------------------
	.section	.nv.callgraph,"",@"SHT_CUDA_CALLGRAPH"
	.align	4
	.sectionentsize	8
	.align		4
        /*0000*/ 	.word	0x00000000
	.align		4
        /*0004*/ 	.word	0xffffffff
	.align		4
        /*0008*/ 	.word	0x00000000
	.align		4
        /*000c*/ 	.word	0xfffffffe
	.align		4
        /*0010*/ 	.word	0x00000000
	.align		4
        /*0014*/ 	.word	0xfffffffd
	.align		4
        /*0018*/ 	.word	0x00000000
	.align		4
        /*001c*/ 	.word	0xfffffffc


//--------------------- .text.triton_poi_fused_convolution_2 --------------------------
	.section	.text.triton_poi_fused_convolution_2,"ax",@progbits
	.align	128
        .global         triton_poi_fused_convolution_2
        .type           triton_poi_fused_convolution_2,@function
        .size           triton_poi_fused_convolution_2,(.L_x_1 - triton_poi_fused_convolution_2)
        .other          triton_poi_fused_convolution_2,@"STO_CUDA_ENTRY STV_DEFAULT"
triton_poi_fused_convolution_2:
.text.triton_poi_fused_convolution_2:
[----:B------:R-:W-:Y:S01]  /*0000*/  LDC R1, c[0x0][0x28] ;  /* 0x00000a00ff017b82 */ /* 0x000fe20000000800 */
[----:B------:R-:W1:Y:S07]  /*0010*/  S2R R0, SR_TID.X ;  /* 0x0000000000007919 */ /* 0x000e6e0000002100 */
[----:B------:R-:W2:Y:S01]  /*0020*/  LDC.64 R4, c[0x0][0x218] ;  /* 0x00008600ff047b82 */ /* 0x000ea20000000a00 */
[----:B------:R-:W-:Y:S01]  /*0030*/  ULDC.64 UR4, c[0x0][0x208] ;  /* 0x0000820000047ab9 */ /* 0x000fe20000000a00 */
[----:B------:R-:W3:Y:S06]  /*0040*/  S2R R7, SR_CTAID.X ;  /* 0x0000000000077919 */ /* 0x000eec0000002500 */
[----:B------:R-:W4:Y:S01]  /*0050*/  LDC.64 R2, c[0x0][0x210] ;  /* 0x00008400ff027b82 */ /* 0x000f220000000a00 */
[----:B-1----:R-:W-:Y:S01]  /*0060*/  IMAD.SHL.U32 R0, R0, 0x2, RZ ;  /* 0x0000000200007824 */ /* 0x002fe200078e00ff */
[----:B---3--:R-:W-:-:S04]  /*0070*/  SHF.R.S32.HI R6, RZ, 0x17, R7 ;  /* 0x00000017ff067819 */ /* 0x008fc80000011407 */
[----:B------:R-:W-:Y:S02]  /*0080*/  LOP3.LUT R0, R0, 0xfe, RZ, 0xc0, !PT ;  /* 0x000000fe00007812 */ /* 0x000fe400078ec0ff */
[----:B------:R-:W-:-:S03]  /*0090*/  SGXT R6, R6, 0x1 ;  /* 0x000000010606781a */ /* 0x000fc60000000200 */
[----:B------:R-:W-:-:S04]  /*00a0*/  IMAD R7, R7, 0x100, R0 ;  /* 0x0000010007077824 */ /* 0x000fc800078e0200 */
[----:B----4-:R-:W-:Y:S01]  /*00b0*/  IMAD.WIDE R2, R7, 0x4, R2 ;  /* 0x0000000407027825 */ /* 0x010fe200078e0202 */
[----:B------:R-:W-:-:S04]  /*00c0*/  LEA.HI R6, R6, R7, RZ, 0xc ;  /* 0x0000000706067211 */ /* 0x000fc800078f60ff */
[----:B------:R-:W-:-:S04]  /*00d0*/  SHF.R.S32.HI R6, RZ, 0xc, R6 ;  /* 0x0000000cff067819 */ /* 0x000fc80000011406 */
[----:B------:R-:W-:-:S04]  /*00e0*/  LEA.HI R0, R6, R6, RZ, 0x2 ;  /* 0x0000000606007211 */ /* 0x000fc800078f10ff */
[----:B------:R-:W-:-:S05]  /*00f0*/  LOP3.LUT R9, R0, 0xfffffffc, RZ, 0xc0, !PT ;  /* 0xfffffffc00097812 */ /* 0x000fca00078ec0ff */
[----:B------:R-:W-:Y:S02]  /*0100*/  IMAD.IADD R9, R6, 0x1, -R9 ;  /* 0x0000000106097824 */ /* 0x000fe400078e0a09 */
[----:B------:R-:W3:Y:S02]  /*0110*/  LDG.E.64 R6, desc[UR4][R2.64] ;  /* 0x0000000402067981 */ /* 0x000ee4000c1e1b00 */
[----:B--2---:R-:W-:-:S06]  /*0120*/  IMAD.WIDE R4, R9, 0x4, R4 ;  /* 0x0000000409047825 */ /* 0x004fcc00078e0204 */
[----:B------:R-:W3:Y:S02]  /*0130*/  LDG.E.EL R4, desc[UR4][R4.64] ;  /* 0x0000000404047981 */ /* 0x000ee4000c2e1900 */
[--C-:B---3--:R-:W-:Y:S01]  /*0140*/  FADD R6, R6, R4.reuse ;  /* 0x0000000406067221 */ /* 0x108fe20000000000 */
[----:B------:R-:W-:-:S05]  /*0150*/  FADD R7, R7, R4 ;  /* 0x0000000407077221 */ /* 0x000fca0000000000 */
[----:B------:R-:W-:Y:S01]  /*0160*/  STG.E.64 desc[UR4][R2.64], R6 ;  /* 0x0000000602007986 */ /* 0x000fe2000c101b04 */
[----:B------:R-:W-:Y:S05]  /*0170*/  EXIT ;  /* 0x000000000000794d */ /* 0x000fea0003800000 */
.L_x_0:
[----:B------:R-:W-:-:S00]  /*0180*/  BRA `(.L_x_0) ;  /* 0xfffffffc00fc7947 */ /* 0x000fc0000383ffff */
[----:B------:R-:W-:-:S00]  /*0190*/  NOP ;  /* 0x0000000000007918 */ /* 0x000fc00000000000 */
        /* <DEDUP_REMOVED lines=14> */
.L_x_1:


//--------------------- .nv.constant0.triton_poi_fused_convolution_2 --------------------------
	.section	.nv.constant0.triton_poi_fused_convolution_2,"a",@progbits
	.sectionflags	@""
	.align	4
.nv.constant0.triton_poi_fused_convolution_2:
	.zero		548
